	.version 2.3
	.target sm_20
	.address_size 64
	// compiled with /usr/local/cuda/open64/lib//be
	// nvopencc 4.0 built on 2011-03-20

	//-----------------------------------------------------------
	// Compiling q_updates.cpp3.i (/tmp/ccBI#.wuIe1d)
	//-----------------------------------------------------------

	//-----------------------------------------------------------
	// Options:
	//-----------------------------------------------------------
	//  Target:ptx, ISA:sm_20, Endian:little, Pointer Size:64
	//  -O3	(Optimization level)
	//  -g0	(Debug level)
	//  -m2	(Report advisories)
	//-----------------------------------------------------------

	.file	1	"<command-line>"
	.file	2	"q_updates.cudafe2.gpu"
	.file	3	"/usr/lib/gcc/x86_64-linux-gnu/4.4.5/include/stddef.h"
	.file	4	"/usr/local/cuda/include/crt/device_runtime.h"
	.file	5	"/usr/local/cuda/include/host_defines.h"
	.file	6	"/usr/local/cuda/include/builtin_types.h"
	.file	7	"/usr/local/cuda/include/device_types.h"
	.file	8	"/usr/local/cuda/include/driver_types.h"
	.file	9	"/usr/local/cuda/include/surface_types.h"
	.file	10	"/usr/local/cuda/include/texture_types.h"
	.file	11	"/usr/local/cuda/include/vector_types.h"
	.file	12	"/usr/local/cuda/include/device_launch_parameters.h"
	.file	13	"/usr/local/cuda/include/crt/storage_class.h"
	.file	14	"/usr/include/bits/types.h"
	.file	15	"/usr/include/time.h"
	.file	16	"/home/ankur/workspace/code/Superresolution/./src/kernels/q_updates.cu"
	.file	17	"/usr/local/cuda/include/common_functions.h"
	.file	18	"/usr/local/cuda/include/math_functions.h"
	.file	19	"/usr/local/cuda/include/math_constants.h"
	.file	20	"/usr/local/cuda/include/device_functions.h"
	.file	21	"/usr/local/cuda/include/sm_11_atomic_functions.h"
	.file	22	"/usr/local/cuda/include/sm_12_atomic_functions.h"
	.file	23	"/usr/local/cuda/include/sm_13_double_functions.h"
	.file	24	"/usr/local/cuda/include/sm_20_atomic_functions.h"
	.file	25	"/usr/local/cuda/include/sm_20_intrinsics.h"
	.file	26	"/usr/local/cuda/include/surface_functions.h"
	.file	27	"/usr/local/cuda/include/texture_fetch_functions.h"
	.file	28	"/usr/local/cuda/include/math_functions_dbl_ptx3.h"


	.entry _Z41kernel_q_SubtractDBWiu_fAdd_yAndReprojectPfiS_iS_ifffii (
		.param .u64 __cudaparm__Z41kernel_q_SubtractDBWiu_fAdd_yAndReprojectPfiS_iS_ifffii_result,
		.param .s32 __cudaparm__Z41kernel_q_SubtractDBWiu_fAdd_yAndReprojectPfiS_iS_ifffii_resultStride,
		.param .u64 __cudaparm__Z41kernel_q_SubtractDBWiu_fAdd_yAndReprojectPfiS_iS_ifffii_d_DBWiu,
		.param .s32 __cudaparm__Z41kernel_q_SubtractDBWiu_fAdd_yAndReprojectPfiS_iS_ifffii_DBWiuStride,
		.param .u64 __cudaparm__Z41kernel_q_SubtractDBWiu_fAdd_yAndReprojectPfiS_iS_ifffii_d_fi,
		.param .s32 __cudaparm__Z41kernel_q_SubtractDBWiu_fAdd_yAndReprojectPfiS_iS_ifffii_imgStride,
		.param .f32 __cudaparm__Z41kernel_q_SubtractDBWiu_fAdd_yAndReprojectPfiS_iS_ifffii_sigma_q,
		.param .f32 __cudaparm__Z41kernel_q_SubtractDBWiu_fAdd_yAndReprojectPfiS_iS_ifffii_xisqr,
		.param .f32 __cudaparm__Z41kernel_q_SubtractDBWiu_fAdd_yAndReprojectPfiS_iS_ifffii_epsilon_d,
		.param .s32 __cudaparm__Z41kernel_q_SubtractDBWiu_fAdd_yAndReprojectPfiS_iS_ifffii_width_down,
		.param .s32 __cudaparm__Z41kernel_q_SubtractDBWiu_fAdd_yAndReprojectPfiS_iS_ifffii_height_down)
	{
	.reg .u32 %r<28>;
	.reg .u64 %rd<14>;
	.reg .f32 %f<18>;
	.reg .pred %p<5>;
	.loc	16	19	0
$LDWbegin__Z41kernel_q_SubtractDBWiu_fAdd_yAndReprojectPfiS_iS_ifffii:
	mov.u32 	%r1, %ctaid.x;
	mov.u32 	%r2, %ntid.x;
	mul.lo.u32 	%r3, %r1, %r2;
	mov.u32 	%r4, %ctaid.y;
	mov.u32 	%r5, %ntid.y;
	mul.lo.u32 	%r6, %r4, %r5;
	mov.u32 	%r7, %tid.x;
	add.u32 	%r8, %r7, %r3;
	mov.u32 	%r9, %tid.y;
	add.u32 	%r10, %r9, %r6;
	ld.param.s32 	%r11, [__cudaparm__Z41kernel_q_SubtractDBWiu_fAdd_yAndReprojectPfiS_iS_ifffii_resultStride];
	mul.lo.u32 	%r12, %r11, %r10;
	add.u32 	%r13, %r8, %r12;
	ld.param.s32 	%r14, [__cudaparm__Z41kernel_q_SubtractDBWiu_fAdd_yAndReprojectPfiS_iS_ifffii_width_down];
	ld.param.s32 	%r15, [__cudaparm__Z41kernel_q_SubtractDBWiu_fAdd_yAndReprojectPfiS_iS_ifffii_height_down];
	mul.lo.s32 	%r16, %r14, %r15;
	setp.ge.u32 	%p1, %r13, %r16;
	@%p1 bra 	$Lt_0_3074;
	.loc	16	33	0
	ld.param.u64 	%rd1, [__cudaparm__Z41kernel_q_SubtractDBWiu_fAdd_yAndReprojectPfiS_iS_ifffii_result];
	cvt.u64.u32 	%rd2, %r13;
	mul.wide.u32 	%rd3, %r13, 4;
	add.u64 	%rd4, %rd1, %rd3;
	ld.param.f32 	%f1, [__cudaparm__Z41kernel_q_SubtractDBWiu_fAdd_yAndReprojectPfiS_iS_ifffii_xisqr];
	ld.param.f32 	%f2, [__cudaparm__Z41kernel_q_SubtractDBWiu_fAdd_yAndReprojectPfiS_iS_ifffii_sigma_q];
	ld.global.f32 	%f3, [%rd4+0];
	mul.ftz.f32 	%f4, %f1, %f2;
	ld.param.u64 	%rd5, [__cudaparm__Z41kernel_q_SubtractDBWiu_fAdd_yAndReprojectPfiS_iS_ifffii_d_DBWiu];
	ld.param.s32 	%r17, [__cudaparm__Z41kernel_q_SubtractDBWiu_fAdd_yAndReprojectPfiS_iS_ifffii_DBWiuStride];
	mul.lo.u32 	%r18, %r17, %r10;
	add.u32 	%r19, %r8, %r18;
	cvt.u64.u32 	%rd6, %r19;
	mul.wide.u32 	%rd7, %r19, 4;
	add.u64 	%rd8, %rd5, %rd7;
	ld.global.f32 	%f5, [%rd8+0];
	ld.param.u64 	%rd9, [__cudaparm__Z41kernel_q_SubtractDBWiu_fAdd_yAndReprojectPfiS_iS_ifffii_d_fi];
	ld.param.s32 	%r20, [__cudaparm__Z41kernel_q_SubtractDBWiu_fAdd_yAndReprojectPfiS_iS_ifffii_imgStride];
	mul.lo.u32 	%r21, %r20, %r10;
	add.u32 	%r22, %r8, %r21;
	cvt.u64.u32 	%rd10, %r22;
	mul.wide.u32 	%rd11, %r22, 4;
	add.u64 	%rd12, %rd9, %rd11;
	ld.global.f32 	%f6, [%rd12+0];
	sub.ftz.f32 	%f7, %f5, %f6;
	fma.rn.ftz.f32 	%f8, %f4, %f7, %f3;
	.loc	16	34	0
	ld.param.f32 	%f9, [__cudaparm__Z41kernel_q_SubtractDBWiu_fAdd_yAndReprojectPfiS_iS_ifffii_epsilon_d];
	mul.ftz.f32 	%f10, %f9, %f2;
	neg.ftz.f32 	%f11, %f1;
	div.approx.ftz.f32 	%f12, %f10, %f1;
	mov.f32 	%f13, 0f3f800000;    	// 1
	add.ftz.f32 	%f14, %f12, %f13;
	div.approx.ftz.f32 	%f15, %f8, %f14;
	setp.gt.ftz.f32 	%p2, %f15, %f1;
	@!%p2 bra 	$Lt_0_3842;
	.loc	16	36	0
	set.gt.ftz.u32.f32 	%r23, %f11, %f1;
	neg.s32 	%r24, %r23;
	bra.uni 	$Lt_0_3586;
$Lt_0_3842:
	set.gt.ftz.u32.f32 	%r25, %f11, %f15;
	neg.s32 	%r24, %r25;
$Lt_0_3586:
	mov.u32 	%r26, 0;
	setp.eq.s32 	%p3, %r24, %r26;
	@%p3 bra 	$Lt_0_4354;
	mov.f32 	%f16, %f11;
	bra.uni 	$Lt_0_4098;
$Lt_0_4354:
	min.ftz.f32 	%f16, %f15, %f1;
$Lt_0_4098:
	.loc	16	38	0
	st.global.f32 	[%rd4+0], %f16;
$Lt_0_3074:
	.loc	16	41	0
	exit;
$LDWend__Z41kernel_q_SubtractDBWiu_fAdd_yAndReprojectPfiS_iS_ifffii:
	} // _Z41kernel_q_SubtractDBWiu_fAdd_yAndReprojectPfiS_iS_ifffii



// ===== COMPILED SASS (sm_100) =====

	.target	sm_100

	.elftype	@"ET_EXEC"


//--------------------- .note.nv.tkinfo           --------------------------
	.section	.note.nv.tkinfo,"",@"SHT_NOTE"
	.sectionflags	@"SHF_NOTE_NV_TKINFO"
	.tkinfo
        /*0018*/ 	.word	0x00000002
        /*0030*/ 	.string	""
        /*0030*/ 	.string	"ptxas"
        /*0030*/ 	.string	"Cuda compilation tools, release 13.0, V13.0.88"
        /*0030*/ 	.string	"Build cuda_13.0.r13.0/compiler.36424714_0"
        /*0030*/ 	.string	"-arch sm_100 "



//--------------------- .note.nv.cuinfo           --------------------------
	.section	.note.nv.cuinfo,"",@"SHT_NOTE"
	.sectionflags	@"SHF_NOTE_NV_CUINFO"
        /*0018*/ 	.short	0x0002
        /*001a*/ 	.short	0x0014
        /*001c*/ 	.short	0x0082
	.zero		2


//--------------------- .nv.info                  --------------------------
	.section	.nv.info,"",@"SHT_CUDA_INFO"
	.align	4


	//----- nvinfo : EIATTR_REGCOUNT
	.align		4
        /*0000*/ 	.byte	0x04, 0x2f
        /*0002*/ 	.short	(.L_1 - .L_0)
	.align		4
.L_0:
        /*0004*/ 	.word	index@(_Z41kernel_q_SubtractDBWiu_fAdd_yAndReprojectPfiS_iS_ifffii)
        /*0008*/ 	.word	0x00000010


	//----- nvinfo : EIATTR_FRAME_SIZE
	.align		4
.L_1:
        /*000c*/ 	.byte	0x04, 0x11
        /*000e*/ 	.short	(.L_3 - .L_2)
	.align		4
.L_2:
        /*0010*/ 	.word	index@(_Z41kernel_q_SubtractDBWiu_fAdd_yAndReprojectPfiS_iS_ifffii)
        /*0014*/ 	.word	0x00000000


	//----- nvinfo : EIATTR_MIN_STACK_SIZE
	.align		4
.L_3:
        /*0018*/ 	.byte	0x04, 0x12
        /*001a*/ 	.short	(.L_5 - .L_4)
	.align		4
.L_4:
        /*001c*/ 	.word	index@(_Z41kernel_q_SubtractDBWiu_fAdd_yAndReprojectPfiS_iS_ifffii)
        /*0020*/ 	.word	0x00000000
.L_5:


//--------------------- .nv.compat                --------------------------
	.section	.nv.compat,"",@"SHT_CUDA_COMPAT_INFO"
	.align	4
        /*0000*/ 	.byte	0x02, 0x09, 0x00, 0x00, 0x02, 0x02, 0x01, 0x00, 0x02, 0x05, 0x05, 0x00, 0x03, 0x07, 0x01, 0x01
        /*0010*/ 	.byte	0x02, 0x03, 0x00, 0x00, 0x02, 0x06, 0x01, 0x00, 0x04, 0x0b, 0x08, 0x00, 0x09, 0x00, 0x00, 0x00
        /*0020*/ 	.byte	0x00, 0x00, 0x00, 0x00


//--------------------- .nv.info._Z41kernel_q_SubtractDBWiu_fAdd_yAndReprojectPfiS_iS_ifffii --------------------------
	.section	.nv.info._Z41kernel_q_SubtractDBWiu_fAdd_yAndReprojectPfiS_iS_ifffii,"",@"SHT_CUDA_INFO"
	.sectionflags	@""
	.align	4


	//----- nvinfo : EIATTR_CUDA_API_VERSION
	.align		4
        /*0000*/ 	.byte	0x04, 0x37
        /*0002*/ 	.short	(.L_7 - .L_6)
.L_6:
        /*0004*/ 	.word	0x00000082


	//----- nvinfo : EIATTR_KPARAM_INFO
	.align		4
.L_7:
        /*0008*/ 	.byte	0x04, 0x17
        /*000a*/ 	.short	(.L_9 - .L_8)
.L_8:
        /*000c*/ 	.word	0x00000000
        /*0010*/ 	.short	0x000a
        /*0012*/ 	.short	0x003c
        /*0014*/ 	.byte	0x00, 0xf0, 0x11, 0x00


	//----- nvinfo : EIATTR_KPARAM_INFO
	.align		4
.L_9:
        /*0018*/ 	.byte	0x04, 0x17
        /*001a*/ 	.short	(.L_11 - .L_10)
.L_10:
        /*001c*/ 	.word	0x00000000
        /*0020*/ 	.short	0x0009
        /*0022*/ 	.short	0x0038
        /*0024*/ 	.byte	0x00, 0xf0, 0x11, 0x00


	//----- nvinfo : EIATTR_KPARAM_INFO
	.align		4
.L_11:
        /*0028*/ 	.byte	0x04, 0x17
        /*002a*/ 	.short	(.L_13 - .L_12)
.L_12:
        /*002c*/ 	.word	0x00000000
        /*0030*/ 	.short	0x0008
        /*0032*/ 	.short	0x0034
        /*0034*/ 	.byte	0x00, 0xf0, 0x11, 0x00


	//----- nvinfo : EIATTR_KPARAM_INFO
	.align		4
.L_13:
        /*0038*/ 	.byte	0x04, 0x17
        /*003a*/ 	.short	(.L_15 - .L_14)
.L_14:
        /*003c*/ 	.word	0x00000000
        /*0040*/ 	.short	0x0007
        /*0042*/ 	.short	0x0030
        /*0044*/ 	.byte	0x00, 0xf0, 0x11, 0x00


	//----- nvinfo : EIATTR_KPARAM_INFO
	.align		4
.L_15:
        /*0048*/ 	.byte	0x04, 0x17
        /*004a*/ 	.short	(.L_17 - .L_16)
.L_16:
        /*004c*/ 	.word	0x00000000
        /*0050*/ 	.short	0x0006
        /*0052*/ 	.short	0x002c
        /*0054*/ 	.byte	0x00, 0xf0, 0x11, 0x00


	//----- nvinfo : EIATTR_KPARAM_INFO
	.align		4
.L_17:
        /*0058*/ 	.byte	0x04, 0x17
        /*005a*/ 	.short	(.L_19 - .L_18)
.L_18:
        /*005c*/ 	.word	0x00000000
        /*0060*/ 	.short	0x0005
        /*0062*/ 	.short	0x0028
        /*0064*/ 	.byte	0x00, 0xf0, 0x11, 0x00


	//----- nvinfo : EIATTR_KPARAM_INFO
	.align		4
.L_19:
        /*0068*/ 	.byte	0x04, 0x17
        /*006a*/ 	.short	(.L_21 - .L_20)
.L_20:
        /*006c*/ 	.word	0x00000000
        /*0070*/ 	.short	0x0004
        /*0072*/ 	.short	0x0020
        /*0074*/ 	.byte	0x00, 0xf0, 0x21, 0x00


	//----- nvinfo : EIATTR_KPARAM_INFO
	.align		4
.L_21:
        /*0078*/ 	.byte	0x04, 0x17
        /*007a*/ 	.short	(.L_23 - .L_22)
.L_22:
        /*007c*/ 	.word	0x00000000
        /*0080*/ 	.short	0x0003
        /*0082*/ 	.short	0x0018
        /*0084*/ 	.byte	0x00, 0xf0, 0x11, 0x00


	//----- nvinfo : EIATTR_KPARAM_INFO
	.align		4
.L_23:
        /*0088*/ 	.byte	0x04, 0x17
        /*008a*/ 	.short	(.L_25 - .L_24)
.L_24:
        /*008c*/ 	.word	0x00000000
        /*0090*/ 	.short	0x0002
        /*0092*/ 	.short	0x0010
        /*0094*/ 	.byte	0x00, 0xf0, 0x21, 0x00


	//----- nvinfo : EIATTR_KPARAM_INFO
	.align		4
.L_25:
        /*0098*/ 	.byte	0x04, 0x17
        /*009a*/ 	.short	(.L_27 - .L_26)
.L_26:
        /*009c*/ 	.word	0x00000000
        /*00a0*/ 	.short	0x0001
        /*00a2*/ 	.short	0x0008
        /*00a4*/ 	.byte	0x00, 0xf0, 0x11, 0x00


	//----- nvinfo : EIATTR_KPARAM_INFO
	.align		4
.L_27:
        /*00a8*/ 	.byte	0x04, 0x17
        /*00aa*/ 	.short	(.L_29 - .L_28)
.L_28:
        /*00ac*/ 	.word	0x00000000
        /*00b0*/ 	.short	0x0000
        /*00b2*/ 	.short	0x0000
        /*00b4*/ 	.byte	0x00, 0xf0, 0x21, 0x00


	//----- nvinfo : EIATTR_SPARSE_MMA_MASK
	.align		4
.L_29:
        /*00b8*/ 	.byte	0x03, 0x50
        /*00ba*/ 	.short	0x0000


	//----- nvinfo : EIATTR_MAXREG_COUNT
	.align		4
        /*00bc*/ 	.byte	0x03, 0x1b
        /*00be*/ 	.short	0x00ff


	//----- nvinfo : EIATTR_MERCURY_ISA_VERSION
	.align		4
        /*00c0*/ 	.byte	0x03, 0x5f
        /*00c2*/ 	.short	0x0101


	//----- nvinfo : EIATTR_VRC_CTA_INIT_COUNT
	.align		4
        /*00c4*/ 	.byte	0x02, 0x4a
	.zero		1
	.zero		1


	//----- nvinfo : EIATTR_EXIT_INSTR_OFFSETS
	.align		4
        /*00c8*/ 	.byte	0x04, 0x1c
        /*00ca*/ 	.short	(.L_31 - .L_30)


	//   ....[0]....
.L_30:
        /*00cc*/ 	.word	0x000000e0


	//   ....[1]....
        /*00d0*/ 	.word	0x000002c0


	//----- nvinfo : EIATTR_CBANK_PARAM_SIZE
	.align		4
.L_31:
        /*00d4*/ 	.byte	0x03, 0x19
        /*00d6*/ 	.short	0x0040


	//----- nvinfo : EIATTR_PARAM_CBANK
	.align		4
        /*00d8*/ 	.byte	0x04, 0x0a
        /*00da*/ 	.short	(.L_33 - .L_32)
	.align		4
.L_32:
        /*00dc*/ 	.word	index@(.nv.constant0._Z41kernel_q_SubtractDBWiu_fAdd_yAndReprojectPfiS_iS_ifffii)
        /*00e0*/ 	.short	0x0380
        /*00e2*/ 	.short	0x0040


	//----- nvinfo : EIATTR_SW_WAR
	.align		4
.L_33:
        /*00e4*/ 	.byte	0x04, 0x36
        /*00e6*/ 	.short	(.L_35 - .L_34)
.L_34:
        /*00e8*/ 	.word	0x00000008
.L_35:


//--------------------- .nv.callgraph             --------------------------
	.section	.nv.callgraph,"",@"SHT_CUDA_CALLGRAPH"
	.align	4
	.sectionentsize	8
	.align		4
        /*0000*/ 	.word	0x00000000
	.align		4
        /*0004*/ 	.word	0xffffffff
	.align		4
        /*0008*/ 	.word	0x00000000
	.align		4
        /*000c*/ 	.word	0xfffffffe
	.align		4
        /*0010*/ 	.word	0x00000000
	.align		4
        /*0014*/ 	.word	0xfffffffd
	.align		4
        /*0018*/ 	.word	0x00000000
	.align		4
        /*001c*/ 	.word	0xfffffffc


//--------------------- .text._Z41kernel_q_SubtractDBWiu_fAdd_yAndReprojectPfiS_iS_ifffii --------------------------
	.section	.text._Z41kernel_q_SubtractDBWiu_fAdd_yAndReprojectPfiS_iS_ifffii,"ax",@progbits
	.align	128
.text._Z41kernel_q_SubtractDBWiu_fAdd_yAndReprojectPfiS_iS_ifffii:
        .type           _Z41kernel_q_SubtractDBWiu_fAdd_yAndReprojectPfiS_iS_ifffii,@function
        .size           _Z41kernel_q_SubtractDBWiu_fAdd_yAndReprojectPfiS_iS_ifffii,(.L_x_1 - _Z41kernel_q_SubtractDBWiu_fAdd_yAndReprojectPfiS_iS_ifffii)
        .other          _Z41kernel_q_SubtractDBWiu_fAdd_yAndReprojectPfiS_iS_ifffii,@"STO_CUDA_ENTRY STV_DEFAULT"
_Z41kernel_q_SubtractDBWiu_fAdd_yAndReprojectPfiS_iS_ifffii:
[----:B------:R-:W-:Y:S01]  /*0000*/  LDC R1, c[0x0][0x37c] ;  /* 0x0000df00ff017b82 */ /* 0x000fe20000000800 */
[----:B------:R-:W0:Y:S07]  /*0010*/  S2R R3, SR_TID.X ;  /* 0x0000000000037919 */ /* 0x000e2e0000002100 */
[----:B------:R-:W0:Y:S01]  /*0020*/  LDC R0, c[0x0][0x360] ;  /* 0x0000d800ff007b82 */ /* 0x000e220000000800 */
[----:B------:R-:W1:Y:S01]  /*0030*/  LDCU.64 UR4, c[0x0][0x3b8] ;  /* 0x00007700ff0477ac */ /* 0x000e620008000a00 */
[----:B------:R-:W2:Y:S01]  /*0040*/  S2R R2, SR_TID.Y ;  /* 0x0000000000027919 */ /* 0x000ea20000002200 */
[----:B------:R-:W3:Y:S05]  /*0050*/  LDCU UR8, c[0x0][0x388] ;  /* 0x00007100ff0877ac */ /* 0x000eea0008000800 */
[----:B------:R-:W0:Y:S08]  /*0060*/  S2UR UR6, SR_CTAID.X ;  /* 0x00000000000679c3 */ /* 0x000e300000002500 */
[----:B------:R-:W2:Y:S01]  /*0070*/  S2UR UR7, SR_CTAID.Y ;  /* 0x00000000000779c3 */ /* 0x000ea20000002600 */
[----:B-1----:R-:W-:-:S07]  /*0080*/  UIMAD UR4, UR4, UR5, URZ ;  /* 0x00000005040472a4 */ /* 0x002fce000f8e02ff */
[----:B------:R-:W2:Y:S01]  /*0090*/  LDC R5, c[0x0][0x364] ;  /* 0x0000d900ff057b82 */ /* 0x000ea20000000800 */
[----:B0-----:R-:W-:Y:S02]  /*00a0*/  IMAD R0, R0, UR6, R3 ;  /* 0x0000000600007c24 */ /* 0x001fe4000f8e0203 */
[----:B--2---:R-:W-:-:S04]  /*00b0*/  IMAD R5, R5, UR7, R2 ;  /* 0x0000000705057c24 */ /* 0x004fc8000f8e0202 */
[----:B---3--:R-:W-:-:S05]  /*00c0*/  IMAD R11, R5, UR8, R0 ;  /* 0x00000008050b7c24 */ /* 0x008fca000f8e0200 */
[----:B------:R-:W-:-:S13]  /*00d0*/  ISETP.GE.U32.AND P0, PT, R11, UR4, PT ;  /* 0x000000040b007c0c */ /* 0x000fda000bf06070 */
[----:B------:R-:W-:Y:S05]  /*00e0*/  @P0 EXIT ;  /* 0x000000000000094d */ /* 0x000fea0003800000 */
[----:B------:R-:W0:Y:S01]  /*00f0*/  LDC.64 R6, c[0x0][0x390] ;  /* 0x0000e400ff067b82 */ /* 0x000e220000000a00 */
[----:B------:R-:W1:Y:S01]  /*0100*/  LDCU UR6, c[0x0][0x398] ;  /* 0x00007300ff0677ac */ /* 0x000e620008000800 */
[----:B------:R-:W2:Y:S06]  /*0110*/  LDCU.64 UR8, c[0x0][0x3a8] ;  /* 0x00007500ff0877ac */ /* 0x000eac0008000a00 */
[----:B------:R-:W3:Y:S01]  /*0120*/  LDC.64 R8, c[0x0][0x3a0] ;  /* 0x0000e800ff087b82 */ /* 0x000ee20000000a00 */
[----:B------:R-:W4:Y:S07]  /*0130*/  LDCU.64 UR4, c[0x0][0x358] ;  /* 0x00006b00ff0477ac */ /* 0x000f2e0008000a00 */
[----:B------:R-:W5:Y:S01]  /*0140*/  LDC.64 R2, c[0x0][0x380] ;  /* 0x0000e000ff027b82 */ /* 0x000f620000000a00 */
[----:B-1----:R-:W-:-:S02]  /*0150*/  IMAD R13, R5, UR6, R0 ;  /* 0x00000006050d7c24 */ /* 0x002fc4000f8e0200 */
[----:B--2---:R-:W-:Y:S02]  /*0160*/  IMAD R5, R5, UR8, R0 ;  /* 0x0000000805057c24 */ /* 0x004fe4000f8e0200 */
[----:B0-----:R-:W-:-:S06]  /*0170*/  IMAD.WIDE.U32 R6, R13, 0x4, R6 ;  /* 0x000000040d067825 */ /* 0x001fcc00078e0006 */
[----:B----4-:R-:W2:Y:S01]  /*0180*/  LDG.E R6, desc[UR4][R6.64] ;  /* 0x0000000406067981 */ /* 0x010ea2000c1e1900 */
[----:B---3--:R-:W-:Y:S02]  /*0190*/  IMAD.WIDE.U32 R8, R5, 0x4, R8 ;  /* 0x0000000405087825 */ /* 0x008fe400078e0008 */
[----:B------:R-:W0:Y:S04]  /*01a0*/  LDC.64 R4, c[0x0][0x3b0] ;  /* 0x0000ec00ff047b82 */ /* 0x000e280000000a00 */
[----:B------:R-:W2:Y:S01]  /*01b0*/  LDG.E R9, desc[UR4][R8.64] ;  /* 0x0000000408097981 */ /* 0x000ea2000c1e1900 */
[----:B-----5:R-:W-:-:S05]  /*01c0*/  IMAD.WIDE.U32 R2, R11, 0x4, R2 ;  /* 0x000000040b027825 */ /* 0x020fca00078e0002 */
[----:B------:R-:W3:Y:S01]  /*01d0*/  LDG.E R0, desc[UR4][R2.64] ;  /* 0x0000000402007981 */ /* 0x000ee2000c1e1900 */
[----:B0-----:R-:W0:Y:S01]  /*01e0*/  MUFU.RCP R10, R4 ;  /* 0x00000004000a7308 */ /* 0x001e220000001000 */
[----:B------:R-:W-:-:S04]  /*01f0*/  FMUL.FTZ R5, R5, UR9 ;  /* 0x0000000905057c20 */ /* 0x000fc80008410000 */
[----:B0-----:R-:W-:-:S06]  /*0200*/  FFMA.FTZ R11, R5, R10, 1 ;  /* 0x3f800000050b7423 */ /* 0x001fcc000001000a */
[----:B------:R-:W0:Y:S01]  /*0210*/  MUFU.RCP R11, R11 ;  /* 0x0000000b000b7308 */ /* 0x000e220000001000 */
[----:B------:R-:W-:Y:S01]  /*0220*/  FMUL.FTZ R5, R4, UR9 ;  /* 0x0000000904057c20 */ /* 0x000fe20008410000 */
[----:B--2---:R-:W-:-:S04]  /*0230*/  FADD.FTZ R10, R6, -R9 ;  /* 0x80000009060a7221 */ /* 0x004fc80000010000 */
[----:B---3--:R-:W-:-:S04]  /*0240*/  FFMA.FTZ R0, R5, R10, R0 ;  /* 0x0000000a05007223 */ /* 0x008fc80000010000 */
[----:B0-----:R-:W-:-:S05]  /*0250*/  FMUL.FTZ R5, R0, R11 ;  /* 0x0000000b00057220 */ /* 0x001fca0000410000 */
[----:B------:R-:W-:-:S13]  /*0260*/  FSETP.GT.FTZ.AND P0, PT, R5, R4, PT ;  /* 0x000000040500720b */ /* 0x000fda0003f14000 */
[C---:B------:R-:W-:Y:S02]  /*0270*/  @P0 FSETP.GT.AND P1, PT, -R4.reuse, R4, PT ;  /* 0x000000040400020b */ /* 0x040fe40003f24100 */
[C---:B------:R-:W-:Y:S01]  /*0280*/  @!P0 FSETP.GT.AND P1, PT, -R4.reuse, R5, PT ;  /* 0x000000050400820b */ /* 0x040fe20003f24100 */
[----:B------:R-:W-:-:S12]  /*0290*/  FADD.FTZ R0, -R4, -RZ ;  /* 0x800000ff04007221 */ /* 0x000fd80000010100 */
[----:B------:R-:W-:-:S05]  /*02a0*/  @!P1 FMNMX.FTZ R0, R5, R4, PT ;  /* 0x0000000405009209 */ /* 0x000fca0003810000 */
[----:B------:R-:W-:Y:S01]  /*02b0*/  STG.E desc[UR4][R2.64], R0 ;  /* 0x0000000002007986 */ /* 0x000fe2000c101904 */
[----:B------:R-:W-:Y:S05]  /*02c0*/  EXIT ;  /* 0x000000000000794d */ /* 0x000fea0003800000 */
.L_x_0:
[----:B------:R-:W-:-:S00]  /*02d0*/  BRA `(.L_x_0) ;  /* 0xfffffffc00fc7947 */ /* 0x000fc0000383ffff */
[----:B------:R-:W-:-:S00]  /*02e0*/  NOP ;  /* 0x0000000000007918 */ /* 0x000fc00000000000 */
        /* <DEDUP_REMOVED lines=9> */
.L_x_1:


//--------------------- .nv.shared.reserved.0     --------------------------
	.section	.nv.shared.reserved.0,"aw",@nobits
	.weak		__nv_reservedSMEM_offset_0_alias
	.size		__nv_reservedSMEM_offset_0_alias, 0, 64
	.other		__nv_reservedSMEM_offset_0_alias,@"STO_CUDA_RESERVED_SHARED STV_DEFAULT"
__nv_reservedSMEM_offset_0_alias:
	.zero		0
	.zero		64


//--------------------- .nv.constant0._Z41kernel_q_SubtractDBWiu_fAdd_yAndReprojectPfiS_iS_ifffii --------------------------
	.section	.nv.constant0._Z41kernel_q_SubtractDBWiu_fAdd_yAndReprojectPfiS_iS_ifffii,"a",@progbits
	.sectionflags	@""
	.align	4
.nv.constant0._Z41kernel_q_SubtractDBWiu_fAdd_yAndReprojectPfiS_iS_ifffii:
	.zero		960


//--------------------- SYMBOLS --------------------------

	.type		.nv.reservedSmem.offset0,@object
	.size		.nv.reservedSmem.offset0,0x4
